







.version 7.6
.target sm_75
.address_size 64



.visible .entry _Z6mv_mulPiS_S_i(
.param .u64 _Z6mv_mulPiS_S_i_param_0,
.param .u64 _Z6mv_mulPiS_S_i_param_1,
.param .u64 _Z6mv_mulPiS_S_i_param_2,
.param .u32 _Z6mv_mulPiS_S_i_param_3
)
{
.reg .pred %p<8>;
.reg .b32 %r<53>;
.reg .b64 %rd<27>;


ld.param.u64 %rd15, [_Z6mv_mulPiS_S_i_param_0];
ld.param.u64 %rd16, [_Z6mv_mulPiS_S_i_param_1];
ld.param.u64 %rd14, [_Z6mv_mulPiS_S_i_param_2];
ld.param.u32 %r18, [_Z6mv_mulPiS_S_i_param_3];
cvta.to.global.u64 %rd1, %rd16;
cvta.to.global.u64 %rd2, %rd15;
mov.u32 %r20, %ctaid.x;
mov.u32 %r21, %ntid.x;
mov.u32 %r22, %tid.x;
mad.lo.s32 %r1, %r21, %r20, %r22;
setp.ge.s32 %p1, %r1, %r18;
setp.lt.s32 %p2, %r18, 1;
mov.u32 %r52, 0;
or.pred %p3, %p1, %p2;
@%p3 bra $L__BB0_7;

add.s32 %r26, %r18, -1;
and.b32 %r51, %r18, 3;
setp.lt.u32 %p4, %r26, 3;
mov.u32 %r52, 0;
mov.u32 %r49, %r52;
@%p4 bra $L__BB0_4;

sub.s32 %r46, %r18, %r51;
mad.lo.s32 %r29, %r18, %r1, 2;
mul.wide.s32 %rd17, %r29, 4;
add.s64 %rd24, %rd2, %rd17;
mov.u64 %rd23, %rd1;

$L__BB0_3:
ld.global.u32 %r30, [%rd23];
ld.global.u32 %r31, [%rd24+-8];
mad.lo.s32 %r32, %r30, %r31, %r52;
ld.global.u32 %r33, [%rd23+4];
ld.global.u32 %r34, [%rd24+-4];
mad.lo.s32 %r35, %r33, %r34, %r32;
ld.global.u32 %r36, [%rd23+8];
ld.global.u32 %r37, [%rd24];
mad.lo.s32 %r38, %r36, %r37, %r35;
ld.global.u32 %r39, [%rd23+12];
ld.global.u32 %r40, [%rd24+4];
mad.lo.s32 %r52, %r39, %r40, %r38;
add.s32 %r49, %r49, 4;
add.s64 %rd24, %rd24, 16;
add.s64 %rd23, %rd23, 16;
add.s32 %r46, %r46, -4;
setp.ne.s32 %p5, %r46, 0;
@%p5 bra $L__BB0_3;

$L__BB0_4:
setp.eq.s32 %p6, %r51, 0;
@%p6 bra $L__BB0_7;

mul.wide.s32 %rd18, %r49, 4;
add.s64 %rd26, %rd1, %rd18;
mad.lo.s32 %r41, %r18, %r1, %r49;
mul.wide.s32 %rd19, %r41, 4;
add.s64 %rd25, %rd2, %rd19;

$L__BB0_6:
.pragma "nounroll";
ld.global.u32 %r42, [%rd26];
ld.global.u32 %r43, [%rd25];
mad.lo.s32 %r52, %r42, %r43, %r52;
add.s64 %rd26, %rd26, 4;
add.s64 %rd25, %rd25, 4;
add.s32 %r51, %r51, -1;
setp.ne.s32 %p7, %r51, 0;
@%p7 bra $L__BB0_6;

$L__BB0_7:
cvta.to.global.u64 %rd20, %rd14;
mul.wide.s32 %rd21, %r1, 4;
add.s64 %rd22, %rd20, %rd21;
st.global.u32 [%rd22], %r52;
ret;

}



// ===== COMPILED SASS (sm_100) =====

	.target	sm_100

	.elftype	@"ET_EXEC"


//--------------------- .note.nv.tkinfo           --------------------------
	.section	.note.nv.tkinfo,"",@"SHT_NOTE"
	.sectionflags	@"SHF_NOTE_NV_TKINFO"
	.tkinfo
        /*0018*/ 	.word	0x00000002
        /*0030*/ 	.string	""
        /*0030*/ 	.string	"ptxas"
        /*0030*/ 	.string	"Cuda compilation tools, release 13.0, V13.0.88"
        /*0030*/ 	.string	"Build cuda_13.0.r13.0/compiler.36424714_0"
        /*0030*/ 	.string	"-arch sm_100 "



//--------------------- .note.nv.cuinfo           --------------------------
	.section	.note.nv.cuinfo,"",@"SHT_NOTE"
	.sectionflags	@"SHF_NOTE_NV_CUINFO"
        /*0018*/ 	.short	0x0002
        /*001a*/ 	.short	0x004b
        /*001c*/ 	.short	0x0082
	.zero		2


//--------------------- .nv.info                  --------------------------
	.section	.nv.info,"",@"SHT_CUDA_INFO"
	.align	4


	//----- nvinfo : EIATTR_REGCOUNT
	.align		4
        /*0000*/ 	.byte	0x04, 0x2f
        /*0002*/ 	.short	(.L_1 - .L_0)
	.align		4
.L_0:
        /*0004*/ 	.word	index@(_Z6mv_mulPiS_S_i)
        /*0008*/ 	.word	0x0000001d


	//----- nvinfo : EIATTR_FRAME_SIZE
	.align		4
.L_1:
        /*000c*/ 	.byte	0x04, 0x11
        /*000e*/ 	.short	(.L_3 - .L_2)
	.align		4
.L_2:
        /*0010*/ 	.word	index@(_Z6mv_mulPiS_S_i)
        /*0014*/ 	.word	0x00000000


	//----- nvinfo : EIATTR_MIN_STACK_SIZE
	.align		4
.L_3:
        /*0018*/ 	.byte	0x04, 0x12
        /*001a*/ 	.short	(.L_5 - .L_4)
	.align		4
.L_4:
        /*001c*/ 	.word	index@(_Z6mv_mulPiS_S_i)
        /*0020*/ 	.word	0x00000000
.L_5:


//--------------------- .nv.compat                --------------------------
	.section	.nv.compat,"",@"SHT_CUDA_COMPAT_INFO"
	.align	4
        /*0000*/ 	.byte	0x02, 0x09, 0x00, 0x00, 0x02, 0x02, 0x01, 0x00, 0x02, 0x05, 0x05, 0x00, 0x03, 0x07, 0x01, 0x01
        /*0010*/ 	.byte	0x02, 0x03, 0x00, 0x00, 0x02, 0x06, 0x01, 0x00, 0x04, 0x0b, 0x08, 0x00, 0x09, 0x00, 0x00, 0x00
        /*0020*/ 	.byte	0x00, 0x00, 0x00, 0x00


//--------------------- .nv.info._Z6mv_mulPiS_S_i --------------------------
	.section	.nv.info._Z6mv_mulPiS_S_i,"",@"SHT_CUDA_INFO"
	.sectionflags	@""
	.align	4


	//----- nvinfo : EIATTR_CUDA_API_VERSION
	.align		4
        /*0000*/ 	.byte	0x04, 0x37
        /*0002*/ 	.short	(.L_7 - .L_6)
.L_6:
        /*0004*/ 	.word	0x00000082


	//----- nvinfo : EIATTR_KPARAM_INFO
	.align		4
.L_7:
        /*0008*/ 	.byte	0x04, 0x17
        /*000a*/ 	.short	(.L_9 - .L_8)
.L_8:
        /*000c*/ 	.word	0x00000000
        /*0010*/ 	.short	0x0003
        /*0012*/ 	.short	0x0018
        /*0014*/ 	.byte	0x00, 0xf0, 0x11, 0x00


	//----- nvinfo : EIATTR_KPARAM_INFO
	.align		4
.L_9:
        /*0018*/ 	.byte	0x04, 0x17
        /*001a*/ 	.short	(.L_11 - .L_10)
.L_10:
        /*001c*/ 	.word	0x00000000
        /*0020*/ 	.short	0x0002
        /*0022*/ 	.short	0x0010
        /*0024*/ 	.byte	0x00, 0xf0, 0x21, 0x00


	//----- nvinfo : EIATTR_KPARAM_INFO
	.align		4
.L_11:
        /*0028*/ 	.byte	0x04, 0x17
        /*002a*/ 	.short	(.L_13 - .L_12)
.L_12:
        /*002c*/ 	.word	0x00000000
        /*0030*/ 	.short	0x0001
        /*0032*/ 	.short	0x0008
        /*0034*/ 	.byte	0x00, 0xf0, 0x21, 0x00


	//----- nvinfo : EIATTR_KPARAM_INFO
	.align		4
.L_13:
        /*0038*/ 	.byte	0x04, 0x17
        /*003a*/ 	.short	(.L_15 - .L_14)
.L_14:
        /*003c*/ 	.word	0x00000000
        /*0040*/ 	.short	0x0000
        /*0042*/ 	.short	0x0000
        /*0044*/ 	.byte	0x00, 0xf0, 0x21, 0x00


	//----- nvinfo : EIATTR_SPARSE_MMA_MASK
	.align		4
.L_15:
        /*0048*/ 	.byte	0x03, 0x50
        /*004a*/ 	.short	0x0000


	//----- nvinfo : EIATTR_MAXREG_COUNT
	.align		4
        /*004c*/ 	.byte	0x03, 0x1b
        /*004e*/ 	.short	0x00ff


	//----- nvinfo : EIATTR_MERCURY_ISA_VERSION
	.align		4
        /*0050*/ 	.byte	0x03, 0x5f
        /*0052*/ 	.short	0x0101


	//----- nvinfo : EIATTR_VRC_CTA_INIT_COUNT
	.align		4
        /*0054*/ 	.byte	0x02, 0x4a
	.zero		1
	.zero		1


	//----- nvinfo : EIATTR_EXIT_INSTR_OFFSETS
	.align		4
        /*0058*/ 	.byte	0x04, 0x1c
        /*005a*/ 	.short	(.L_17 - .L_16)


	//   ....[0]....
.L_16:
        /*005c*/ 	.word	0x00000aa0


	//----- nvinfo : EIATTR_CRS_STACK_SIZE
	.align		4
.L_17:
        /*0060*/ 	.byte	0x04, 0x1e
        /*0062*/ 	.short	(.L_19 - .L_18)
.L_18:
        /*0064*/ 	.word	0x00000000


	//----- nvinfo : EIATTR_CBANK_PARAM_SIZE
	.align		4
.L_19:
        /*0068*/ 	.byte	0x03, 0x19
        /*006a*/ 	.short	0x001c


	//----- nvinfo : EIATTR_PARAM_CBANK
	.align		4
        /*006c*/ 	.byte	0x04, 0x0a
        /*006e*/ 	.short	(.L_21 - .L_20)
	.align		4
.L_20:
        /*0070*/ 	.word	index@(.nv.constant0._Z6mv_mulPiS_S_i)
        /*0074*/ 	.short	0x0380
        /*0076*/ 	.short	0x001c


	//----- nvinfo : EIATTR_SW_WAR
	.align		4
.L_21:
        /*0078*/ 	.byte	0x04, 0x36
        /*007a*/ 	.short	(.L_23 - .L_22)
.L_22:
        /*007c*/ 	.word	0x00000008
.L_23:


//--------------------- .nv.callgraph             --------------------------
	.section	.nv.callgraph,"",@"SHT_CUDA_CALLGRAPH"
	.align	4
	.sectionentsize	8
	.align		4
        /*0000*/ 	.word	0x00000000
	.align		4
        /*0004*/ 	.word	0xffffffff
	.align		4
        /*0008*/ 	.word	0x00000000
	.align		4
        /*000c*/ 	.word	0xfffffffe
	.align		4
        /*0010*/ 	.word	0x00000000
	.align		4
        /*0014*/ 	.word	0xfffffffd
	.align		4
        /*0018*/ 	.word	0x00000000
	.align		4
        /*001c*/ 	.word	0xfffffffc


//--------------------- .text._Z6mv_mulPiS_S_i    --------------------------
	.section	.text._Z6mv_mulPiS_S_i,"ax",@progbits
	.align	128
        .global         _Z6mv_mulPiS_S_i
        .type           _Z6mv_mulPiS_S_i,@function
        .size           _Z6mv_mulPiS_S_i,(.L_x_9 - _Z6mv_mulPiS_S_i)
        .other          _Z6mv_mulPiS_S_i,@"STO_CUDA_ENTRY STV_DEFAULT"
_Z6mv_mulPiS_S_i:
.text._Z6mv_mulPiS_S_i:
[----:B------:R-:W-:Y:S01]  /*0000*/  LDC R1, c[0x0][0x37c] ;  /* 0x0000df00ff017b82 */ /* 0x000fe20000000800 */
[----:B------:R-:W0:Y:S07]  /*0010*/  S2R R2, SR_TID.X ;  /* 0x0000000000027919 */ /* 0x000e2e0000002100 */
[----:B------:R-:W0:Y:S01]  /*0020*/  S2UR UR6, SR_CTAID.X ;  /* 0x00000000000679c3 */ /* 0x000e220000002500 */
[----:B------:R-:W1:Y:S01]  /*0030*/  LDCU.64 UR4, c[0x0][0x358] ;  /* 0x00006b00ff0477ac */ /* 0x000e620008000a00 */
[----:B------:R-:W-:Y:S01]  /*0040*/  BSSY.RECONVERGENT B0, `(.L_x_0) ;  /* 0x00000a2000007945 */ /* 0x000fe20003800200 */
[----:B------:R-:W-:-:S05]  /*0050*/  HFMA2 R16, -RZ, RZ, 0, 0 ;  /* 0x00000000ff107431 */ /* 0x000fca00000001ff */
[----:B------:R-:W0:Y:S08]  /*0060*/  LDC R7, c[0x0][0x360] ;  /* 0x0000d800ff077b82 */ /* 0x000e300000000800 */
[----:B------:R-:W2:Y:S01]  /*0070*/  LDC R0, c[0x0][0x398] ;  /* 0x0000e600ff007b82 */ /* 0x000ea20000000800 */
[----:B0-----:R-:W-:Y:S01]  /*0080*/  IMAD R7, R7, UR6, R2 ;  /* 0x0000000607077c24 */ /* 0x001fe2000f8e0202 */
[----:B--2---:R-:W-:-:S04]  /*0090*/  ISETP.GE.AND P0, PT, R0, 0x1, PT ;  /* 0x000000010000780c */ /* 0x004fc80003f06270 */
[----:B------:R-:W-:-:S13]  /*00a0*/  ISETP.GE.OR P0, PT, R7, R0, !P0 ;  /* 0x000000000700720c */ /* 0x000fda0004706670 */
[----:B-1----:R-:W-:Y:S05]  /*00b0*/  @P0 BRA `(.L_x_1) ;  /* 0x0000000800680947 */ /* 0x002fea0003800000 */
[C---:B------:R-:W-:Y:S01]  /*00c0*/  IADD3 R2, PT, PT, R0.reuse, -0x1, RZ ;  /* 0xffffffff00027810 */ /* 0x040fe20007ffe0ff */
[----:B------:R-:W-:Y:S01]  /*00d0*/  IMAD.MOV.U32 R16, RZ, RZ, RZ ;  /* 0x000000ffff107224 */ /* 0x000fe200078e00ff */
[----:B------:R-:W-:Y:S02]  /*00e0*/  LOP3.LUT R9, R0, 0x3, RZ, 0xc0, !PT ;  /* 0x0000000300097812 */ /* 0x000fe400078ec0ff */
[----:B------:R-:W-:Y:S02]  /*00f0*/  ISETP.GE.U32.AND P0, PT, R2, 0x3, PT ;  /* 0x000000030200780c */ /* 0x000fe40003f06070 */
[----:B------:R-:W-:-:S11]  /*0100*/  MOV R6, RZ ;  /* 0x000000ff00067202 */ /* 0x000fd60000000f00 */
[----:B------:R-:W-:Y:S05]  /*0110*/  @!P0 BRA `(.L_x_2) ;  /* 0x0000000800048947 */ /* 0x000fea0003800000 */
[----:B------:R-:W0:Y:S01]  /*0120*/  LDC.64 R2, c[0x0][0x380] ;  /* 0x0000e000ff027b82 */ /* 0x000e220000000a00 */
[----:B------:R-:W1:Y:S01]  /*0130*/  LDCU.64 UR6, c[0x0][0x388] ;  /* 0x00007100ff0677ac */ /* 0x000e620008000a00 */
[-C--:B------:R-:W-:Y:S01]  /*0140*/  IADD3 R8, PT, PT, -R9, R0.reuse, RZ ;  /* 0x0000000009087210 */ /* 0x080fe20007ffe1ff */
[----:B------:R-:W-:-:S03]  /*0150*/  IMAD R5, R7, R0, 0x2 ;  /* 0x0000000207057424 */ /* 0x000fc600078e0200 */
[----:B------:R-:W-:Y:S01]  /*0160*/  ISETP.GT.AND P0, PT, R8, RZ, PT ;  /* 0x000000ff0800720c */ /* 0x000fe20003f04270 */
[----:B-1----:R-:W-:Y:S02]  /*0170*/  IMAD.U32 R4, RZ, RZ, UR6 ;  /* 0x00000006ff047e24 */ /* 0x002fe4000f8e00ff */
[----:B0-----:R-:W-:Y:S01]  /*0180*/  IMAD.WIDE R2, R5, 0x4, R2 ;  /* 0x0000000405027825 */ /* 0x001fe200078e0202 */
[----:B------:R-:W-:-:S09]  /*0190*/  MOV R5, UR7 ;  /* 0x0000000700057c02 */ /* 0x000fd20008000f00 */
[----:B------:R-:W-:Y:S05]  /*01a0*/  @!P0 BRA `(.L_x_3) ;  /* 0x0000000400808947 */ /* 0x000fea0003800000 */
[----:B------:R-:W-:Y:S02]  /*01b0*/  ISETP.GT.AND P1, PT, R8, 0xc, PT ;  /* 0x0000000c0800780c */ /* 0x000fe40003f24270 */
[----:B------:R-:W-:-:S11]  /*01c0*/  PLOP3.LUT P0, PT, PT, PT, PT, 0x80, 0x8 ;  /* 0x000000000008781c */ /* 0x000fd60003f0f070 */
[----:B------:R-:W-:Y:S05]  /*01d0*/  @!P1 BRA `(.L_x_4) ;  /* 0x0000000000e49947 */ /* 0x000fea0003800000 */
[----:B------:R-:W-:-:S13]  /*01e0*/  PLOP3.LUT P0, PT, PT, PT, PT, 0x8, 0x80 ;  /* 0x000000000080781c */ /* 0x000fda0003f0e170 */
.L_x_5:
[----:B------:R-:W2:Y:S04]  /*01f0*/  LDG.E R17, desc[UR4][R4.64] ;  /* 0x0000000404117981 */ /* 0x000ea8000c1e1900 */
[----:B------:R-:W2:Y:S04]  /*0200*/  LDG.E R24, desc[UR4][R2.64+-0x8] ;  /* 0xfffff80402187981 */ /* 0x000ea8000c1e1900 */
[----:B------:R-:W3:Y:S04]  /*0210*/  LDG.E R26, desc[UR4][R4.64+0x4] ;  /* 0x00000404041a7981 */ /* 0x000ee8000c1e1900 */
[----:B------:R-:W3:Y:S04]  /*0220*/  LDG.E R25, desc[UR4][R2.64+-0x4] ;  /* 0xfffffc0402197981 */ /* 0x000ee8000c1e1900 */
[----:B------:R-:W4:Y:S04]  /*0230*/  LDG.E R19, desc[UR4][R4.64+0x8] ;  /* 0x0000080404137981 */ /* 0x000f28000c1e1900 */
[----:B------:R-:W4:Y:S04]  /*0240*/  LDG.E R18, desc[UR4][R2.64] ;  /* 0x0000000402127981 */ /* 0x000f28000c1e1900 */
[----:B------:R-:W5:Y:S04]  /*0250*/  LDG.E R20, desc[UR4][R4.64+0xc] ;  /* 0x00000c0404147981 */ /* 0x000f68000c1e1900 */
        /* <DEDUP_REMOVED lines=8> */
[----:B------:R-:W5:Y:S01]  /*02e0*/  LDG.E R15, desc[UR4][R2.64+0x14] ;  /* 0x00001404020f7981 */ /* 0x000f62000c1e1900 */
[----:B--2---:R-:W-:-:S03]  /*02f0*/  IMAD R17, R17, R24, R16 ;  /* 0x0000001811117224 */ /* 0x004fc600078e0210 */
[----:B------:R-:W2:Y:S04]  /*0300*/  LDG.E R16, desc[UR4][R4.64+0x20] ;  /* 0x0000200404107981 */ /* 0x000ea8000c1e1900 */
[----:B------:R-:W2:Y:S01]  /*0310*/  LDG.E R24, desc[UR4][R4.64+0x3c] ;  /* 0x00003c0404187981 */ /* 0x000ea2000c1e1900 */
[----:B---3--:R-:W-:-:S03]  /*0320*/  IMAD R25, R26, R25, R17 ;  /* 0x000000191a197224 */ /* 0x008fc600078e0211 */
[----:B------:R-:W2:Y:S01]  /*0330*/  LDG.E R17, desc[UR4][R2.64+0x18] ;  /* 0x0000180402117981 */ /* 0x000ea2000c1e1900 */
[----:B----4-:R-:W-:-:S03]  /*0340*/  IMAD R25, R19, R18, R25 ;  /* 0x0000001213197224 */ /* 0x010fc600078e0219 */
[----:B------:R-:W3:Y:S04]  /*0350*/  LDG.E R19, desc[UR4][R4.64+0x24] ;  /* 0x0000240404137981 */ /* 0x000ee8000c1e1900 */
[----:B------:R-:W3:Y:S01]  /*0360*/  LDG.E R18, desc[UR4][R2.64+0x1c] ;  /* 0x00001c0402127981 */ /* 0x000ee2000c1e1900 */
[----:B-----5:R-:W-:-:S03]  /*0370*/  IMAD R25, R20, R21, R25 ;  /* 0x0000001514197224 */ /* 0x020fc600078e0219 */
[----:B------:R-:W4:Y:S04]  /*0380*/  LDG.E R20, desc[UR4][R4.64+0x28] ;  /* 0x0000280404147981 */ /* 0x000f28000c1e1900 */
[----:B------:R-:W4:Y:S01]  /*0390*/  LDG.E R21, desc[UR4][R2.64+0x20] ;  /* 0x0000200402157981 */ /* 0x000f22000c1e1900 */
[----:B------:R-:W-:-:S03]  /*03a0*/  IMAD R25, R22, R23, R25 ;  /* 0x0000001716197224 */ /* 0x000fc600078e0219 */
[----:B------:R-:W5:Y:S04]  /*03b0*/  LDG.E R22, desc[UR4][R4.64+0x2c] ;  /* 0x00002c0404167981 */ /* 0x000f68000c1e1900 */
[----:B------:R-:W5:Y:S01]  /*03c0*/  LDG.E R23, desc[UR4][R2.64+0x24] ;  /* 0x0000240402177981 */ /* 0x000f62000c1e1900 */
[----:B------:R-:W-:-:S03]  /*03d0*/  IMAD R25, R10, R11, R25 ;  /* 0x0000000b0a197224 */ /* 0x000fc600078e0219 */
[----:B------:R-:W5:Y:S04]  /*03e0*/  LDG.E R10, desc[UR4][R4.64+0x30] ;  /* 0x00003004040a7981 */ /* 0x000f68000c1e1900 */
[----:B------:R-:W5:Y:S01]  /*03f0*/  LDG.E R11, desc[UR4][R2.64+0x28] ;  /* 0x00002804020b7981 */ /* 0x000f62000c1e1900 */
[----:B------:R-:W-:-:S03]  /*0400*/  IMAD R25, R12, R13, R25 ;  /* 0x0000000d0c197224 */ /* 0x000fc600078e0219 */
[----:B------:R-:W5:Y:S04]  /*0410*/  LDG.E R12, desc[UR4][R4.64+0x34] ;  /* 0x00003404040c7981 */ /* 0x000f68000c1e1900 */
[----:B------:R-:W5:Y:S01]  /*0420*/  LDG.E R13, desc[UR4][R2.64+0x2c] ;  /* 0x00002c04020d7981 */ /* 0x000f62000c1e1900 */
[----:B------:R-:W-:-:S03]  /*0430*/  IMAD R26, R14, R15, R25 ;  /* 0x0000000f0e1a7224 */ /* 0x000fc600078e0219 */
[----:B------:R0:W5:Y:S04]  /*0440*/  LDG.E R14, desc[UR4][R4.64+0x38] ;  /* 0x00003804040e7981 */ /* 0x000168000c1e1900 */
[----:B------:R-:W5:Y:S04]  /*0450*/  LDG.E R15, desc[UR4][R2.64+0x30] ;  /* 0x00003004020f7981 */ /* 0x000f68000c1e1900 */
[----:B------:R1:W5:Y:S01]  /*0460*/  LDG.E R25, desc[UR4][R2.64+0x34] ;  /* 0x0000340402197981 */ /* 0x000362000c1e1900 */
[----:B------:R-:W-:-:S04]  /*0470*/  IADD3 R8, PT, PT, R8, -0x10, RZ ;  /* 0xfffffff008087810 */ /* 0x000fc80007ffe0ff */
[----:B------:R-:W-:Y:S02]  /*0480*/  ISETP.GT.AND P1, PT, R8, 0xc, PT ;  /* 0x0000000c0800780c */ /* 0x000fe40003f24270 */
[----:B0-----:R-:W-:Y:S02]  /*0490*/  IADD3 R4, P3, PT, R4, 0x40, RZ ;  /* 0x0000004004047810 */ /* 0x001fe40007f7e0ff */
[----:B-1----:R-:W-:-:S03]  /*04a0*/  IADD3 R2, P2, PT, R2, 0x40, RZ ;  /* 0x0000004002027810 */ /* 0x002fc60007f5e0ff */
[----:B------:R-:W-:Y:S01]  /*04b0*/  IMAD.X R5, RZ, RZ, R5, P3 ;  /* 0x000000ffff057224 */ /* 0x000fe200018e0605 */
[----:B------:R-:W-:Y:S02]  /*04c0*/  IADD3 R6, PT, PT, R6, 0x10, RZ ;  /* 0x0000001006067810 */ /* 0x000fe40007ffe0ff */
[----:B------:R-:W-:Y:S01]  /*04d0*/  IADD3.X R3, PT, PT, RZ, R3, RZ, P2, !PT ;  /* 0x00000003ff037210 */ /* 0x000fe200017fe4ff */
[----:B--2---:R-:W-:-:S04]  /*04e0*/  IMAD R16, R16, R17, R26 ;  /* 0x0000001110107224 */ /* 0x004fc800078e021a */
[----:B---3--:R-:W-:-:S04]  /*04f0*/  IMAD R16, R19, R18, R16 ;  /* 0x0000001213107224 */ /* 0x008fc800078e0210 */
[----:B----4-:R-:W-:-:S04]  /*0500*/  IMAD R16, R20, R21, R16 ;  /* 0x0000001514107224 */ /* 0x010fc800078e0210 */
[----:B-----5:R-:W-:-:S04]  /*0510*/  IMAD R16, R22, R23, R16 ;  /* 0x0000001716107224 */ /* 0x020fc800078e0210 */
[----:B------:R-:W-:-:S04]  /*0520*/  IMAD R10, R10, R11, R16 ;  /* 0x0000000b0a0a7224 */ /* 0x000fc800078e0210 */
[----:B------:R-:W-:-:S04]  /*0530*/  IMAD R10, R12, R13, R10 ;  /* 0x0000000d0c0a7224 */ /* 0x000fc800078e020a */
[----:B------:R-:W-:-:S04]  /*0540*/  IMAD R10, R14, R15, R10 ;  /* 0x0000000f0e0a7224 */ /* 0x000fc800078e020a */
[----:B------:R-:W-:Y:S01]  /*0550*/  IMAD R16, R24, R25, R10 ;  /* 0x0000001918107224 */ /* 0x000fe200078e020a */
[----:B------:R-:W-:Y:S06]  /*0560*/  @P1 BRA `(.L_x_5) ;  /* 0xfffffffc00201947 */ /* 0x000fec000383ffff */
.L_x_4:
[----:B------:R-:W-:-:S13]  /*0570*/  ISETP.GT.AND P1, PT, R8, 0x4, PT ;  /* 0x000000040800780c */ /* 0x000fda0003f24270 */
[----:B------:R-:W-:Y:S05]  /*0580*/  @!P1 BRA `(.L_x_6) ;  /* 0x0000000000809947 */ /* 0x000fea0003800000 */
        /* <DEDUP_REMOVED lines=14> */
[----:B------:R0:W5:Y:S04]  /*0670*/  LDG.E R10, desc[UR4][R4.64+0x1c] ;  /* 0x00001c04040a7981 */ /* 0x000168000c1e1900 */
[----:B------:R1:W5:Y:S01]  /*0680*/  LDG.E R11, desc[UR4][R2.64+0x14] ;  /* 0x00001404020b7981 */ /* 0x000362000c1e1900 */
[----:B------:R-:W-:Y:S01]  /*0690*/  PLOP3.LUT P0, PT, PT, PT, PT, 0x8, 0x80 ;  /* 0x000000000080781c */ /* 0x000fe20003f0e170 */
[----:B------:R-:W-:Y:S01]  /*06a0*/  VIADD R8, R8, 0xfffffff8 ;  /* 0xfffffff808087836 */ /* 0x000fe20000000000 */
[----:B------:R-:W-:-:S02]  /*06b0*/  IADD3 R6, PT, PT, R6, 0x8, RZ ;  /* 0x0000000806067810 */ /* 0x000fc40007ffe0ff */
[----:B0-----:R-:W-:-:S04]  /*06c0*/  IADD3 R4, P2, PT, R4, 0x20, RZ ;  /* 0x0000002004047810 */ /* 0x001fc80007f5e0ff */
[----:B------:R-:W-:Y:S01]  /*06d0*/  IADD3.X R5, PT, PT, RZ, R5, RZ, P2, !PT ;  /* 0x00000005ff057210 */ /* 0x000fe200017fe4ff */
[----:B--2---:R-:W-:-:S04]  /*06e0*/  IMAD R19, R19, R20, R16 ;  /* 0x0000001413137224 */ /* 0x004fc800078e0210 */
[----:B---3--:R-:W-:-:S04]  /*06f0*/  IMAD R19, R22, R21, R19 ;  /* 0x0000001516137224 */ /* 0x008fc800078e0213 */
[----:B----4-:R-:W-:-:S04]  /*0700*/  IMAD R19, R24, R23, R19 ;  /* 0x0000001718137224 */ /* 0x010fc800078e0213 */
[----:B-----5:R-:W-:-:S04]  /*0710*/  IMAD R19, R26, R25, R19 ;  /* 0x000000191a137224 */ /* 0x020fc800078e0213 */
[----:B------:R-:W-:-:S04]  /*0720*/  IMAD R17, R17, R18, R19 ;  /* 0x0000001211117224 */ /* 0x000fc800078e0213 */
[----:B------:R-:W-:-:S04]  /*0730*/  IMAD R14, R14, R15, R17 ;  /* 0x0000000f0e0e7224 */ /* 0x000fc800078e0211 */
[----:B------:R-:W-:Y:S01]  /*0740*/  IMAD R12, R12, R13, R14 ;  /* 0x0000000d0c0c7224 */ /* 0x000fe200078e020e */
[----:B------:R-:W-:-:S04]  /*0750*/  IADD3 R13, P1, PT, R2, 0x20, RZ ;  /* 0x00000020020d7810 */ /* 0x000fc80007f3e0ff */
[----:B-1----:R-:W-:Y:S01]  /*0760*/  MOV R2, R13 ;  /* 0x0000000d00027202 */ /* 0x002fe20000000f00 */
[----:B------:R-:W-:Y:S02]  /*0770*/  IMAD.X R3, RZ, RZ, R3, P1 ;  /* 0x000000ffff037224 */ /* 0x000fe400008e0603 */
[----:B------:R-:W-:-:S07]  /*0780*/  IMAD R16, R10, R11, R12 ;  /* 0x0000000b0a107224 */ /* 0x000fce00078e020c */
.L_x_6:
[----:B------:R-:W-:-:S13]  /*0790*/  ISETP.NE.OR P0, PT, R8, RZ, P0 ;  /* 0x000000ff0800720c */ /* 0x000fda0000705670 */
[----:B------:R-:W-:Y:S05]  /*07a0*/  @!P0 BRA `(.L_x_2) ;  /* 0x0000000000608947 */ /* 0x000fea0003800000 */
.L_x_3:
[----:B------:R-:W2:Y:S04]  /*07b0*/  LDG.E R11, desc[UR4][R4.64] ;  /* 0x00000004040b7981 */ /* 0x000ea8000c1e1900 */
[----:B------:R-:W2:Y:S04]  /*07c0*/  LDG.E R10, desc[UR4][R2.64+-0x8] ;  /* 0xfffff804020a7981 */ /* 0x000ea8000c1e1900 */
[----:B------:R-:W3:Y:S04]  /*07d0*/  LDG.E R13, desc[UR4][R4.64+0x4] ;  /* 0x00000404040d7981 */ /* 0x000ee8000c1e1900 */
[----:B------:R-:W3:Y:S04]  /*07e0*/  LDG.E R12, desc[UR4][R2.64+-0x4] ;  /* 0xfffffc04020c7981 */ /* 0x000ee8000c1e1900 */
[----:B------:R-:W4:Y:S04]  /*07f0*/  LDG.E R15, desc[UR4][R4.64+0x8] ;  /* 0x00000804040f7981 */ /* 0x000f28000c1e1900 */
[----:B------:R-:W4:Y:S04]  /*0800*/  LDG.E R14, desc[UR4][R2.64] ;  /* 0x00000004020e7981 */ /* 0x000f28000c1e1900 */
[----:B------:R0:W5:Y:S04]  /*0810*/  LDG.E R17, desc[UR4][R4.64+0xc] ;  /* 0x00000c0404117981 */ /* 0x000168000c1e1900 */
[----:B------:R1:W5:Y:S01]  /*0820*/  LDG.E R18, desc[UR4][R2.64+0x4] ;  /* 0x0000040402127981 */ /* 0x000362000c1e1900 */
[----:B------:R-:W-:-:S02]  /*0830*/  IADD3 R8, PT, PT, R8, -0x4, RZ ;  /* 0xfffffffc08087810 */ /* 0x000fc40007ffe0ff */
[----:B------:R-:W-:Y:S02]  /*0840*/  IADD3 R6, PT, PT, R6, 0x4, RZ ;  /* 0x0000000406067810 */ /* 0x000fe40007ffe0ff */
[----:B------:R-:W-:Y:S01]  /*0850*/  ISETP.NE.AND P0, PT, R8, RZ, PT ;  /* 0x000000ff0800720c */ /* 0x000fe20003f05270 */
[----:B--2---:R-:W-:Y:S01]  /*0860*/  IMAD R10, R11, R10, R16 ;  /* 0x0000000a0b0a7224 */ /* 0x004fe200078e0210 */
[----:B------:R-:W-:-:S04]  /*0870*/  IADD3 R11, P2, PT, R4, 0x10, RZ ;  /* 0x00000010040b7810 */ /* 0x000fc80007f5e0ff */
[----:B0-----:R-:W-:Y:S01]  /*0880*/  MOV R4, R11 ;  /* 0x0000000b00047202 */ /* 0x001fe20000000f00 */
[----:B---3--:R-:W-:Y:S01]  /*0890*/  IMAD R10, R13, R12, R10 ;  /* 0x0000000c0d0a7224 */ /* 0x008fe200078e020a */
[----:B------:R-:W-:Y:S01]  /*08a0*/  IADD3 R13, P1, PT, R2, 0x10, RZ ;  /* 0x00000010020d7810 */ /* 0x000fe20007f3e0ff */
[----:B------:R-:W-:-:S03]  /*08b0*/  IMAD.X R12, RZ, RZ, R5, P2 ;  /* 0x000000ffff0c7224 */ /* 0x000fc600010e0605 */
[----:B-1----:R-:W-:Y:S01]  /*08c0*/  MOV R2, R13 ;  /* 0x0000000d00027202 */ /* 0x002fe20000000f00 */
[----:B------:R-:W-:Y:S02]  /*08d0*/  IMAD.MOV.U32 R5, RZ, RZ, R12 ;  /* 0x000000ffff057224 */ /* 0x000fe400078e000c */
[----:B----4-:R-:W-:Y:S01]  /*08e0*/  IMAD R10, R15, R14, R10 ;  /* 0x0000000e0f0a7224 */ /* 0x010fe200078e020a */
[----:B------:R-:W-:-:S04]  /*08f0*/  IADD3.X R14, PT, PT, RZ, R3, RZ, P1, !PT ;  /* 0x00000003ff0e7210 */ /* 0x000fc80000ffe4ff */
[----:B------:R-:W-:Y:S01]  /*0900*/  MOV R3, R14 ;  /* 0x0000000e00037202 */ /* 0x000fe20000000f00 */
[----:B-----5:R-:W-:Y:S01]  /*0910*/  IMAD R16, R17, R18, R10 ;  /* 0x0000001211107224 */ /* 0x020fe200078e020a */
[----:B------:R-:W-:Y:S06]  /*0920*/  @P0 BRA `(.L_x_3) ;  /* 0xfffffffc00a00947 */ /* 0x000fec000383ffff */
.L_x_2:
[----:B------:R-:W-:-:S13]  /*0930*/  ISETP.NE.AND P0, PT, R9, RZ, PT ;  /* 0x000000ff0900720c */ /* 0x000fda0003f05270 */
[----:B------:R-:W-:Y:S05]  /*0940*/  @!P0 BRA `(.L_x_1) ;  /* 0x0000000000448947 */ /* 0x000fea0003800000 */
[----:B------:R-:W0:Y:S01]  /*0950*/  LDC.64 R2, c[0x0][0x388] ;  /* 0x0000e200ff027b82 */ /* 0x000e220000000a00 */
[----:B------:R-:W-:-:S07]  /*0960*/  IMAD R11, R7, R0, R6 ;  /* 0x00000000070b7224 */ /* 0x000fce00078e0206 */
[----:B------:R-:W1:Y:S01]  /*0970*/  LDC.64 R4, c[0x0][0x380] ;  /* 0x0000e000ff047b82 */ /* 0x000e620000000a00 */
[----:B0-----:R-:W-:-:S04]  /*0980*/  IMAD.WIDE R2, R6, 0x4, R2 ;  /* 0x0000000406027825 */ /* 0x001fc800078e0202 */
[----:B-1----:R-:W-:Y:S01]  /*0990*/  IMAD.WIDE R4, R11, 0x4, R4 ;  /* 0x000000040b047825 */ /* 0x002fe200078e0204 */
[----:B------:R-:W-:-:S07]  /*09a0*/  MOV R11, R3 ;  /* 0x00000003000b7202 */ /* 0x000fce0000000f00 */
.L_x_7:
[----:B------:R-:W-:Y:S01]  /*09b0*/  IMAD.MOV.U32 R3, RZ, RZ, R11 ;  /* 0x000000ffff037224 */ /* 0x000fe200078e000b */
[----:B------:R0:W2:Y:S05]  /*09c0*/  LDG.E R0, desc[UR4][R4.64] ;  /* 0x0000000404007981 */ /* 0x0000aa000c1e1900 */
[----:B------:R1:W2:Y:S01]  /*09d0*/  LDG.E R3, desc[UR4][R2.64] ;  /* 0x0000000402037981 */ /* 0x0002a2000c1e1900 */
[----:B------:R-:W-:-:S04]  /*09e0*/  IADD3 R9, PT, PT, R9, -0x1, RZ ;  /* 0xffffffff09097810 */ /* 0x000fc80007ffe0ff */
[----:B------:R-:W-:Y:S02]  /*09f0*/  ISETP.NE.AND P0, PT, R9, RZ, PT ;  /* 0x000000ff0900720c */ /* 0x000fe40003f05270 */
[----:B0-----:R-:W-:Y:S02]  /*0a00*/  IADD3 R4, P2, PT, R4, 0x4, RZ ;  /* 0x0000000404047810 */ /* 0x001fe40007f5e0ff */
[----:B-1----:R-:W-:Y:S02]  /*0a10*/  IADD3 R2, P1, PT, R2, 0x4, RZ ;  /* 0x0000000402027810 */ /* 0x002fe40007f3e0ff */
[----:B------:R-:W-:Y:S02]  /*0a20*/  IADD3.X R5, PT, PT, RZ, R5, RZ, P2, !PT ;  /* 0x00000005ff057210 */ /* 0x000fe400017fe4ff */
[----:B------:R-:W-:Y:S01]  /*0a30*/  IADD3.X R11, PT, PT, RZ, R11, RZ, P1, !PT ;  /* 0x0000000bff0b7210 */ /* 0x000fe20000ffe4ff */
[----:B--2---:R-:W-:-:S04]  /*0a40*/  IMAD R16, R3, R0, R16 ;  /* 0x0000000003107224 */ /* 0x004fc800078e0210 */
[----:B------:R-:W-:Y:S05]  /*0a50*/  @P0 BRA `(.L_x_7) ;  /* 0xfffffffc00d40947 */ /* 0x000fea000383ffff */
.L_x_1:
[----:B------:R-:W-:Y:S05]  /*0a60*/  BSYNC.RECONVERGENT B0 ;  /* 0x0000000000007941 */ /* 0x000fea0003800200 */
.L_x_0:
[----:B------:R-:W0:Y:S02]  /*0a70*/  LDC.64 R2, c[0x0][0x390] ;  /* 0x0000e400ff027b82 */ /* 0x000e240000000a00 */
[----:B0-----:R-:W-:-:S05]  /*0a80*/  IMAD.WIDE R2, R7, 0x4, R2 ;  /* 0x0000000407027825 */ /* 0x001fca00078e0202 */
[----:B------:R-:W-:Y:S01]  /*0a90*/  STG.E desc[UR4][R2.64], R16 ;  /* 0x0000001002007986 */ /* 0x000fe2000c101904 */
[----:B------:R-:W-:Y:S05]  /*0aa0*/  EXIT ;  /* 0x000000000000794d */ /* 0x000fea0003800000 */
.L_x_8:
[----:B------:R-:W-:-:S00]  /*0ab0*/  BRA `(.L_x_8) ;  /* 0xfffffffc00fc7947 */ /* 0x000fc0000383ffff */
[----:B------:R-:W-:-:S00]  /*0ac0*/  NOP ;  /* 0x0000000000007918 */ /* 0x000fc00000000000 */
        /* <DEDUP_REMOVED lines=11> */
.L_x_9:


//--------------------- .nv.shared.reserved.0     --------------------------
	.section	.nv.shared.reserved.0,"aw",@nobits
	.weak		__nv_reservedSMEM_offset_0_alias
	.size		__nv_reservedSMEM_offset_0_alias, 0, 64
	.other		__nv_reservedSMEM_offset_0_alias,@"STO_CUDA_RESERVED_SHARED STV_DEFAULT"
__nv_reservedSMEM_offset_0_alias:
	.zero		0
	.zero		64


//--------------------- .nv.constant0._Z6mv_mulPiS_S_i --------------------------
	.section	.nv.constant0._Z6mv_mulPiS_S_i,"a",@progbits
	.sectionflags	@""
	.align	4
.nv.constant0._Z6mv_mulPiS_S_i:
	.zero		924


//--------------------- SYMBOLS --------------------------

	.type		.nv.reservedSmem.offset0,@object
	.size		.nv.reservedSmem.offset0,0x4
